//
// Generated by NVIDIA NVVM Compiler
//
// Compiler Build ID: CL-36424714
// Cuda compilation tools, release 13.0, V13.0.88
// Based on NVVM 20.0.0
//

.version 9.0
.target sm_100
.address_size 64

	// .globl	_Z25gpu_Matrix_MultiplicationPdS_S_i

.visible .entry _Z25gpu_Matrix_MultiplicationPdS_S_i(
	.param .u64 .ptr .align 1 _Z25gpu_Matrix_MultiplicationPdS_S_i_param_0,
	.param .u64 .ptr .align 1 _Z25gpu_Matrix_MultiplicationPdS_S_i_param_1,
	.param .u64 .ptr .align 1 _Z25gpu_Matrix_MultiplicationPdS_S_i_param_2,
	.param .u32 _Z25gpu_Matrix_MultiplicationPdS_S_i_param_3
)
{
	.reg .pred 	%p<13>;
	.reg .b32 	%r<97>;
	.reg .b64 	%rd<48>;
	.reg .b64 	%fd<55>;

	ld.param.u64 	%rd5, [_Z25gpu_Matrix_MultiplicationPdS_S_i_param_0];
	ld.param.u64 	%rd6, [_Z25gpu_Matrix_MultiplicationPdS_S_i_param_1];
	ld.param.u32 	%r51, [_Z25gpu_Matrix_MultiplicationPdS_S_i_param_3];
	cvta.to.global.u64 	%rd1, %rd6;
	cvta.to.global.u64 	%rd2, %rd5;
	mov.u32 	%r52, %ntid.x;
	mov.u32 	%r53, %ntid.y;
	mul.lo.s32 	%r1, %r52, %r53;
	mov.u32 	%r54, %tid.z;
	mov.u32 	%r55, %tid.y;
	mov.u32 	%r56, %tid.x;
	mad.lo.s32 	%r57, %r55, %r52, %r56;
	mad.lo.s32 	%r2, %r1, %r54, %r57;
	mov.u32 	%r58, %nctaid.x;
	mov.u32 	%r59, %nctaid.y;
	mul.lo.s32 	%r3, %r58, %r59;
	mov.u32 	%r60, %ctaid.z;
	mov.u32 	%r61, %ctaid.y;
	mov.u32 	%r62, %ctaid.x;
	mad.lo.s32 	%r63, %r61, %r58, %r62;
	mad.lo.s32 	%r82, %r3, %r60, %r63;
	setp.ge.s32 	%p1, %r82, %r51;
	@%p1 bra 	$L__BB0_5;
	setp.lt.s32 	%p2, %r51, 1;
	@%p2 bra 	$L__BB0_5;
	and.b32  	%r5, %r51, 7;
	and.b32  	%r6, %r51, 2147483640;
	and.b32  	%r7, %r51, 1;
	neg.s32 	%r8, %r6;
	shl.b32 	%r9, %r51, 3;
	shl.b32 	%r10, %r51, 2;
	mul.lo.s32 	%r11, %r51, 5;
	mov.u32 	%r64, %nctaid.z;
	mul.lo.s32 	%r12, %r3, %r64;
	mov.u32 	%r65, %ntid.z;
	mul.lo.s32 	%r13, %r1, %r65;
$L__BB0_3:
	setp.lt.s32 	%p3, %r2, %r51;
	@%p3 bra 	$L__BB0_6;
$L__BB0_4:
	add.s32 	%r82, %r82, %r12;
	setp.lt.s32 	%p12, %r82, %r51;
	@%p12 bra 	$L__BB0_3;
$L__BB0_5:
	ret;
$L__BB0_6:
	mul.lo.s32 	%r16, %r82, %r51;
	mov.u32 	%r83, %r2;
$L__BB0_7:
	ld.param.u64 	%rd47, [_Z25gpu_Matrix_MultiplicationPdS_S_i_param_2];
	add.s32 	%r67, %r51, -1;
	setp.lt.u32 	%p4, %r67, 7;
	add.s32 	%r68, %r83, %r16;
	cvta.to.global.u64 	%rd7, %rd47;
	mul.wide.s32 	%rd8, %r68, 8;
	add.s64 	%rd3, %rd7, %rd8;
	ld.global.f64 	%fd52, [%rd3];
	mov.b32 	%r95, 0;
	@%p4 bra 	$L__BB0_10;
	add.s32 	%r92, %r51, %r83;
	shl.b32 	%r69, %r51, 1;
	add.s32 	%r91, %r69, %r83;
	mad.lo.s32 	%r90, %r51, 3, %r83;
	add.s32 	%r89, %r10, %r83;
	add.s32 	%r88, %r11, %r83;
	mad.lo.s32 	%r87, %r51, 6, %r83;
	mad.lo.s32 	%r86, %r51, 7, %r83;
	mov.u32 	%r84, %r16;
	mov.u32 	%r85, %r83;
	mov.u32 	%r93, %r8;
$L__BB0_9:
	.pragma "nounroll";
	mul.wide.s32 	%rd9, %r84, 8;
	add.s64 	%rd10, %rd2, %rd9;
	ld.global.f64 	%fd9, [%rd10];
	mul.wide.u32 	%rd11, %r85, 8;
	add.s64 	%rd12, %rd1, %rd11;
	ld.global.f64 	%fd10, [%rd12];
	fma.rn.f64 	%fd11, %fd9, %fd10, %fd52;
	st.global.f64 	[%rd3], %fd11;
	ld.global.f64 	%fd12, [%rd10+8];
	mul.wide.u32 	%rd13, %r92, 8;
	add.s64 	%rd14, %rd1, %rd13;
	ld.global.f64 	%fd13, [%rd14];
	fma.rn.f64 	%fd14, %fd12, %fd13, %fd11;
	st.global.f64 	[%rd3], %fd14;
	ld.global.f64 	%fd15, [%rd10+16];
	mul.wide.u32 	%rd15, %r91, 8;
	add.s64 	%rd16, %rd1, %rd15;
	ld.global.f64 	%fd16, [%rd16];
	fma.rn.f64 	%fd17, %fd15, %fd16, %fd14;
	st.global.f64 	[%rd3], %fd17;
	ld.global.f64 	%fd18, [%rd10+24];
	mul.wide.u32 	%rd17, %r90, 8;
	add.s64 	%rd18, %rd1, %rd17;
	ld.global.f64 	%fd19, [%rd18];
	fma.rn.f64 	%fd20, %fd18, %fd19, %fd17;
	st.global.f64 	[%rd3], %fd20;
	ld.global.f64 	%fd21, [%rd10+32];
	mul.wide.u32 	%rd19, %r89, 8;
	add.s64 	%rd20, %rd1, %rd19;
	ld.global.f64 	%fd22, [%rd20];
	fma.rn.f64 	%fd23, %fd21, %fd22, %fd20;
	st.global.f64 	[%rd3], %fd23;
	ld.global.f64 	%fd24, [%rd10+40];
	mul.wide.u32 	%rd21, %r88, 8;
	add.s64 	%rd22, %rd1, %rd21;
	ld.global.f64 	%fd25, [%rd22];
	fma.rn.f64 	%fd26, %fd24, %fd25, %fd23;
	st.global.f64 	[%rd3], %fd26;
	ld.global.f64 	%fd27, [%rd10+48];
	mul.wide.u32 	%rd23, %r87, 8;
	add.s64 	%rd24, %rd1, %rd23;
	ld.global.f64 	%fd28, [%rd24];
	fma.rn.f64 	%fd29, %fd27, %fd28, %fd26;
	st.global.f64 	[%rd3], %fd29;
	ld.global.f64 	%fd30, [%rd10+56];
	mul.wide.u32 	%rd25, %r86, 8;
	add.s64 	%rd26, %rd1, %rd25;
	ld.global.f64 	%fd31, [%rd26];
	fma.rn.f64 	%fd52, %fd30, %fd31, %fd29;
	st.global.f64 	[%rd3], %fd52;
	add.s32 	%r93, %r93, 8;
	add.s32 	%r92, %r92, %r9;
	add.s32 	%r91, %r91, %r9;
	add.s32 	%r90, %r90, %r9;
	add.s32 	%r89, %r89, %r9;
	add.s32 	%r88, %r88, %r9;
	add.s32 	%r87, %r87, %r9;
	add.s32 	%r86, %r86, %r9;
	add.s32 	%r85, %r85, %r9;
	add.s32 	%r84, %r84, 8;
	setp.ne.s32 	%p5, %r93, 0;
	mov.u32 	%r95, %r6;
	@%p5 bra 	$L__BB0_9;
$L__BB0_10:
	setp.eq.s32 	%p6, %r5, 0;
	@%p6 bra 	$L__BB0_18;
	add.s32 	%r70, %r5, -1;
	setp.lt.u32 	%p7, %r70, 3;
	@%p7 bra 	$L__BB0_13;
	add.s32 	%r71, %r95, %r16;
	mul.wide.s32 	%rd27, %r71, 8;
	add.s64 	%rd28, %rd2, %rd27;
	ld.global.f64 	%fd32, [%rd28];
	mad.lo.s32 	%r72, %r95, %r51, %r83;
	mul.wide.u32 	%rd29, %r72, 8;
	add.s64 	%rd30, %rd1, %rd29;
	ld.global.f64 	%fd33, [%rd30];
	fma.rn.f64 	%fd34, %fd32, %fd33, %fd52;
	st.global.f64 	[%rd3], %fd34;
	ld.global.f64 	%fd35, [%rd28+8];
	add.s32 	%r73, %r72, %r51;
	mul.wide.u32 	%rd31, %r73, 8;
	add.s64 	%rd32, %rd1, %rd31;
	ld.global.f64 	%fd36, [%rd32];
	fma.rn.f64 	%fd37, %fd35, %fd36, %fd34;
	st.global.f64 	[%rd3], %fd37;
	ld.global.f64 	%fd38, [%rd28+16];
	add.s32 	%r74, %r73, %r51;
	mul.wide.u32 	%rd33, %r74, 8;
	add.s64 	%rd34, %rd1, %rd33;
	ld.global.f64 	%fd39, [%rd34];
	fma.rn.f64 	%fd40, %fd38, %fd39, %fd37;
	st.global.f64 	[%rd3], %fd40;
	ld.global.f64 	%fd41, [%rd28+24];
	add.s32 	%r75, %r74, %r51;
	mul.wide.u32 	%rd35, %r75, 8;
	add.s64 	%rd36, %rd1, %rd35;
	ld.global.f64 	%fd42, [%rd36];
	fma.rn.f64 	%fd52, %fd41, %fd42, %fd40;
	st.global.f64 	[%rd3], %fd52;
	add.s32 	%r95, %r95, 4;
$L__BB0_13:
	and.b32  	%r76, %r51, 3;
	setp.eq.s32 	%p8, %r76, 0;
	@%p8 bra 	$L__BB0_18;
	setp.eq.s32 	%p9, %r76, 1;
	@%p9 bra 	$L__BB0_16;
	add.s32 	%r77, %r95, %r16;
	mul.wide.s32 	%rd37, %r77, 8;
	add.s64 	%rd38, %rd2, %rd37;
	ld.global.f64 	%fd43, [%rd38];
	mad.lo.s32 	%r78, %r95, %r51, %r83;
	mul.wide.u32 	%rd39, %r78, 8;
	add.s64 	%rd40, %rd1, %rd39;
	ld.global.f64 	%fd44, [%rd40];
	fma.rn.f64 	%fd45, %fd43, %fd44, %fd52;
	st.global.f64 	[%rd3], %fd45;
	ld.global.f64 	%fd46, [%rd38+8];
	add.s32 	%r79, %r78, %r51;
	mul.wide.u32 	%rd41, %r79, 8;
	add.s64 	%rd42, %rd1, %rd41;
	ld.global.f64 	%fd47, [%rd42];
	fma.rn.f64 	%fd52, %fd46, %fd47, %fd45;
	st.global.f64 	[%rd3], %fd52;
	add.s32 	%r95, %r95, 2;
$L__BB0_16:
	setp.eq.s32 	%p10, %r7, 0;
	@%p10 bra 	$L__BB0_18;
	add.s32 	%r80, %r95, %r16;
	mul.wide.s32 	%rd43, %r80, 8;
	add.s64 	%rd44, %rd2, %rd43;
	ld.global.f64 	%fd48, [%rd44];
	mad.lo.s32 	%r81, %r95, %r51, %r83;
	mul.wide.u32 	%rd45, %r81, 8;
	add.s64 	%rd46, %rd1, %rd45;
	ld.global.f64 	%fd49, [%rd46];
	fma.rn.f64 	%fd50, %fd48, %fd49, %fd52;
	st.global.f64 	[%rd3], %fd50;
$L__BB0_18:
	add.s32 	%r83, %r83, %r13;
	setp.lt.s32 	%p11, %r83, %r51;
	@%p11 bra 	$L__BB0_7;
	bra.uni 	$L__BB0_4;

}


// ===== COMPILED SASS (sm_100) =====

	.target	sm_100

	.elftype	@"ET_EXEC"


//--------------------- .note.nv.tkinfo           --------------------------
	.section	.note.nv.tkinfo,"",@"SHT_NOTE"
	.sectionflags	@"SHF_NOTE_NV_TKINFO"
	.tkinfo
        /*0018*/ 	.word	0x00000002
        /*0030*/ 	.string	""
        /*0030*/ 	.string	"ptxas"
        /*0030*/ 	.string	"Cuda compilation tools, release 13.0, V13.0.88"
        /*0030*/ 	.string	"Build cuda_13.0.r13.0/compiler.36424714_0"
        /*0030*/ 	.string	"-arch sm_100 -m 64 "



//--------------------- .note.nv.cuinfo           --------------------------
	.section	.note.nv.cuinfo,"",@"SHT_NOTE"
	.sectionflags	@"SHF_NOTE_NV_CUINFO"
        /*0018*/ 	.short	0x0002
        /*001a*/ 	.short	0x0064
        /*001c*/ 	.short	0x0082
	.zero		2


//--------------------- .nv.info                  --------------------------
	.section	.nv.info,"",@"SHT_CUDA_INFO"
	.align	4


	//----- nvinfo : EIATTR_REGCOUNT
	.align		4
        /*0000*/ 	.byte	0x04, 0x2f
        /*0002*/ 	.short	(.L_1 - .L_0)
	.align		4
.L_0:
        /*0004*/ 	.word	index@(_Z25gpu_Matrix_MultiplicationPdS_S_i)
        /*0008*/ 	.word	0x00000020


	//----- nvinfo : EIATTR_FRAME_SIZE
	.align		4
.L_1:
        /*000c*/ 	.byte	0x04, 0x11
        /*000e*/ 	.short	(.L_3 - .L_2)
	.align		4
.L_2:
        /*0010*/ 	.word	index@(_Z25gpu_Matrix_MultiplicationPdS_S_i)
        /*0014*/ 	.word	0x00000000


	//----- nvinfo : EIATTR_MIN_STACK_SIZE
	.align		4
.L_3:
        /*0018*/ 	.byte	0x04, 0x12
        /*001a*/ 	.short	(.L_5 - .L_4)
	.align		4
.L_4:
        /*001c*/ 	.word	index@(_Z25gpu_Matrix_MultiplicationPdS_S_i)
        /*0020*/ 	.word	0x00000000
.L_5:


//--------------------- .nv.compat                --------------------------
	.section	.nv.compat,"",@"SHT_CUDA_COMPAT_INFO"
	.align	4
        /*0000*/ 	.byte	0x02, 0x09, 0x00, 0x00, 0x02, 0x02, 0x01, 0x00, 0x02, 0x05, 0x05, 0x00, 0x03, 0x07, 0x01, 0x01
        /*0010*/ 	.byte	0x02, 0x03, 0x00, 0x00, 0x02, 0x06, 0x01, 0x00, 0x04, 0x0b, 0x08, 0x00, 0x01, 0x00, 0x00, 0x00
        /*0020*/ 	.byte	0x00, 0x00, 0x00, 0x00


//--------------------- .nv.info._Z25gpu_Matrix_MultiplicationPdS_S_i --------------------------
	.section	.nv.info._Z25gpu_Matrix_MultiplicationPdS_S_i,"",@"SHT_CUDA_INFO"
	.sectionflags	@""
	.align	4


	//----- nvinfo : EIATTR_CUDA_API_VERSION
	.align		4
        /*0000*/ 	.byte	0x04, 0x37
        /*0002*/ 	.short	(.L_7 - .L_6)
.L_6:
        /*0004*/ 	.word	0x00000082


	//----- nvinfo : EIATTR_KPARAM_INFO
	.align		4
.L_7:
        /*0008*/ 	.byte	0x04, 0x17
        /*000a*/ 	.short	(.L_9 - .L_8)
.L_8:
        /*000c*/ 	.word	0x00000000
        /*0010*/ 	.short	0x0003
        /*0012*/ 	.short	0x0018
        /*0014*/ 	.byte	0x00, 0xf0, 0x11, 0x00


	//----- nvinfo : EIATTR_KPARAM_INFO
	.align		4
.L_9:
        /*0018*/ 	.byte	0x04, 0x17
        /*001a*/ 	.short	(.L_11 - .L_10)
.L_10:
        /*001c*/ 	.word	0x00000000
        /*0020*/ 	.short	0x0002
        /*0022*/ 	.short	0x0010
        /*0024*/ 	.byte	0x00, 0xf5, 0x21, 0x00


	//----- nvinfo : EIATTR_KPARAM_INFO
	.align		4
.L_11:
        /*0028*/ 	.byte	0x04, 0x17
        /*002a*/ 	.short	(.L_13 - .L_12)
.L_12:
        /*002c*/ 	.word	0x00000000
        /*0030*/ 	.short	0x0001
        /*0032*/ 	.short	0x0008
        /*0034*/ 	.byte	0x00, 0xf5, 0x21, 0x00


	//----- nvinfo : EIATTR_KPARAM_INFO
	.align		4
.L_13:
        /*0038*/ 	.byte	0x04, 0x17
        /*003a*/ 	.short	(.L_15 - .L_14)
.L_14:
        /*003c*/ 	.word	0x00000000
        /*0040*/ 	.short	0x0000
        /*0042*/ 	.short	0x0000
        /*0044*/ 	.byte	0x00, 0xf5, 0x21, 0x00


	//----- nvinfo : EIATTR_SPARSE_MMA_MASK
	.align		4
.L_15:
        /*0048*/ 	.byte	0x03, 0x50
        /*004a*/ 	.short	0x0000


	//----- nvinfo : EIATTR_MAXREG_COUNT
	.align		4
        /*004c*/ 	.byte	0x03, 0x1b
        /*004e*/ 	.short	0x00ff


	//----- nvinfo : EIATTR_MERCURY_ISA_VERSION
	.align		4
        /*0050*/ 	.byte	0x03, 0x5f
        /*0052*/ 	.short	0x0101


	//----- nvinfo : EIATTR_VRC_CTA_INIT_COUNT
	.align		4
        /*0054*/ 	.byte	0x02, 0x4a
	.zero		1
	.zero		1


	//----- nvinfo : EIATTR_EXIT_INSTR_OFFSETS
	.align		4
        /*0058*/ 	.byte	0x04, 0x1c
        /*005a*/ 	.short	(.L_17 - .L_16)


	//   ....[0]....
.L_16:
        /*005c*/ 	.word	0x000000f0


	//   ....[1]....
        /*0060*/ 	.word	0x00000120


	//   ....[2]....
        /*0064*/ 	.word	0x00000b90


	//----- nvinfo : EIATTR_CRS_STACK_SIZE
	.align		4
.L_17:
        /*0068*/ 	.byte	0x04, 0x1e
        /*006a*/ 	.short	(.L_19 - .L_18)
.L_18:
        /*006c*/ 	.word	0x00000000


	//----- nvinfo : EIATTR_CBANK_PARAM_SIZE
	.align		4
.L_19:
        /*0070*/ 	.byte	0x03, 0x19
        /*0072*/ 	.short	0x001c


	//----- nvinfo : EIATTR_PARAM_CBANK
	.align		4
        /*0074*/ 	.byte	0x04, 0x0a
        /*0076*/ 	.short	(.L_21 - .L_20)
	.align		4
.L_20:
        /*0078*/ 	.word	index@(.nv.constant0._Z25gpu_Matrix_MultiplicationPdS_S_i)
        /*007c*/ 	.short	0x0380
        /*007e*/ 	.short	0x001c


	//----- nvinfo : EIATTR_SW_WAR
	.align		4
.L_21:
        /*0080*/ 	.byte	0x04, 0x36
        /*0082*/ 	.short	(.L_23 - .L_22)
.L_22:
        /*0084*/ 	.word	0x00000008
.L_23:


//--------------------- .nv.callgraph             --------------------------
	.section	.nv.callgraph,"",@"SHT_CUDA_CALLGRAPH"
	.align	4
	.sectionentsize	8
	.align		4
        /*0000*/ 	.word	0x00000000
	.align		4
        /*0004*/ 	.word	0xffffffff
	.align		4
        /*0008*/ 	.word	0x00000000
	.align		4
        /*000c*/ 	.word	0xfffffffe
	.align		4
        /*0010*/ 	.word	0x00000000
	.align		4
        /*0014*/ 	.word	0xfffffffd
	.align		4
        /*0018*/ 	.word	0x00000000
	.align		4
        /*001c*/ 	.word	0xfffffffc


//--------------------- .text._Z25gpu_Matrix_MultiplicationPdS_S_i --------------------------
	.section	.text._Z25gpu_Matrix_MultiplicationPdS_S_i,"ax",@progbits
	.align	128
        .global         _Z25gpu_Matrix_MultiplicationPdS_S_i
        .type           _Z25gpu_Matrix_MultiplicationPdS_S_i,@function
        .size           _Z25gpu_Matrix_MultiplicationPdS_S_i,(.L_x_9 - _Z25gpu_Matrix_MultiplicationPdS_S_i)
        .other          _Z25gpu_Matrix_MultiplicationPdS_S_i,@"STO_CUDA_ENTRY STV_DEFAULT"
_Z25gpu_Matrix_MultiplicationPdS_S_i:
.text._Z25gpu_Matrix_MultiplicationPdS_S_i:
[----:B------:R-:W-:Y:S08]  /*0000*/  LDC R1, c[0x0][0x37c] ;  /* 0x0000df00ff017b82 */ /* 0x000ff00000000800 */
[----:B------:R-:W-:Y:S01]  /*0010*/  S2UR UR4, SR_CTAID.Y ;  /* 0x00000000000479c3 */ /* 0x000fe20000002600 */
[----:B------:R-:W0:Y:S01]  /*0020*/  LDCU UR10, c[0x0][0x360] ;  /* 0x00006c00ff0a77ac */ /* 0x000e220008000800 */
[----:B------:R-:W1:Y:S01]  /*0030*/  S2R R0, SR_TID.Y ;  /* 0x0000000000007919 */ /* 0x000e620000002200 */
[----:B------:R-:W2:Y:S01]  /*0040*/  LDCU UR7, c[0x0][0x364] ;  /* 0x00006c80ff0777ac */ /* 0x000ea20008000800 */
[----:B------:R-:W3:Y:S04]  /*0050*/  S2R R5, SR_TID.X ;  /* 0x0000000000057919 */ /* 0x000ee80000002100 */
[----:B------:R-:W4:Y:S01]  /*0060*/  S2UR UR9, SR_CTAID.X ;  /* 0x00000000000979c3 */ /* 0x000f220000002500 */
[----:B------:R-:W4:Y:S01]  /*0070*/  LDCU UR5, c[0x0][0x370] ;  /* 0x00006e00ff0577ac */ /* 0x000f220008000800 */
[----:B------:R-:W5:Y:S06]  /*0080*/  LDCU UR6, c[0x0][0x374] ;  /* 0x00006e80ff0677ac */ /* 0x000f6c0008000800 */
[----:B------:R-:W0:Y:S08]  /*0090*/  S2UR UR8, SR_CTAID.Z ;  /* 0x00000000000879c3 */ /* 0x000e300000002700 */
[----:B------:R-:W2:Y:S01]  /*00a0*/  LDC R4, c[0x0][0x398] ;  /* 0x0000e600ff047b82 */ /* 0x000ea20000000800 */
[----:B----4-:R-:W-:-:S02]  /*00b0*/  UIMAD UR4, UR5, UR4, UR9 ;  /* 0x00000004050472a4 */ /* 0x010fc4000f8e0209 */
[----:B-----5:R-:W-:-:S04]  /*00c0*/  UIMAD UR5, UR5, UR6, URZ ;  /* 0x00000006050572a4 */ /* 0x020fc8000f8e02ff */
[----:B0-----:R-:W-:-:S06]  /*00d0*/  UIMAD UR6, UR5, UR8, UR4 ;  /* 0x00000008050672a4 */ /* 0x001fcc000f8e0204 */
[----:B--2---:R-:W-:-:S13]  /*00e0*/  ISETP.LE.AND P0, PT, R4, UR6, PT ;  /* 0x0000000604007c0c */ /* 0x004fda000bf03270 */
[----:B-1-3--:R-:W-:Y:S05]  /*00f0*/  @P0 EXIT ;  /* 0x000000000000094d */ /* 0x00afea0003800000 */
[----:B------:R-:W0:Y:S01]  /*0100*/  S2R R3, SR_TID.Z ;  /* 0x0000000000037919 */ /* 0x000e220000002300 */
[----:B------:R-:W-:-:S13]  /*0110*/  ISETP.GE.AND P0, PT, R4, 0x1, PT ;  /* 0x000000010400780c */ /* 0x000fda0003f06270 */
[----:B------:R-:W-:Y:S05]  /*0120*/  @!P0 EXIT ;  /* 0x000000000000894d */ /* 0x000fea0003800000 */
[----:B------:R-:W1:Y:S01]  /*0130*/  LDCU UR8, c[0x0][0x378] ;  /* 0x00006f00ff0877ac */ /* 0x000e620008000800 */
[----:B------:R-:W-:Y:S01]  /*0140*/  IMAD R0, R0, UR10, R5 ;  /* 0x0000000a00007c24 */ /* 0x000fe2000f8e0205 */
[C---:B------:R-:W-:Y:S01]  /*0150*/  LOP3.LUT R2, R4.reuse, 0x7, RZ, 0xc0, !PT ;  /* 0x0000000704027812 */ /* 0x040fe200078ec0ff */
[----:B------:R-:W2:Y:S01]  /*0160*/  LDCU UR9, c[0x0][0x368] ;  /* 0x00006d00ff0977ac */ /* 0x000ea20008000800 */
[----:B------:R-:W-:Y:S01]  /*0170*/  UIMAD UR4, UR10, UR7, URZ ;  /* 0x000000070a0472a4 */ /* 0x000fe2000f8e02ff */
[----:B------:R-:W3:Y:S05]  /*0180*/  LDCU.64 UR12, c[0x0][0x358] ;  /* 0x00006b00ff0c77ac */ /* 0x000eea0008000a00 */
[----:B0-----:R-:W-:Y:S01]  /*0190*/  IMAD R0, R3, UR4, R0 ;  /* 0x0000000403007c24 */ /* 0x001fe2000f8e0200 */
[----:B------:R-:W-:-:S02]  /*01a0*/  LOP3.LUT R3, R4, 0x7ffffff8, RZ, 0xc0, !PT ;  /* 0x7ffffff804037812 */ /* 0x000fc400078ec0ff */
[----:B------:R-:W-:Y:S01]  /*01b0*/  MOV R4, UR6 ;  /* 0x0000000600047c02 */ /* 0x000fe20008000f00 */
[----:B-1----:R-:W-:Y:S02]  /*01c0*/  UIMAD UR5, UR5, UR8, URZ ;  /* 0x00000008050572a4 */ /* 0x002fe4000f8e02ff */
[----:B--2---:R-:W-:-:S12]  /*01d0*/  UIMAD UR7, UR4, UR9, URZ ;  /* 0x00000009040772a4 */ /* 0x004fd8000f8e02ff */
.L_x_7:
[----:B0-----:R-:W0:Y:S01]  /*01e0*/  LDCU UR4, c[0x0][0x398] ;  /* 0x00007300ff0477ac */ /* 0x001e220008000800 */
[----:B------:R-:W-:Y:S01]  /*01f0*/  BSSY.RECONVERGENT B0, `(.L_x_0) ;  /* 0x0000096000007945 */ /* 0x000fe20003800200 */
[----:B0-----:R-:W-:-:S04]  /*0200*/  MOV R5, UR4 ;  /* 0x0000000400057c02 */ /* 0x001fc80008000f00 */
[----:B------:R-:W-:-:S13]  /*0210*/  ISETP.GE.AND P0, PT, R0, R5, PT ;  /* 0x000000050000720c */ /* 0x000fda0003f06270 */
[----:B-1---5:R-:W-:Y:S05]  /*0220*/  @P0 BRA `(.L_x_1) ;  /* 0x0000000800480947 */ /* 0x022fea0003800000 */
[----:B------:R-:W-:Y:S02]  /*0230*/  IMAD R6, R4, R5, RZ ;  /* 0x0000000504067224 */ /* 0x000fe400078e02ff */
[----:B------:R-:W-:-:S07]  /*0240*/  IMAD.MOV.U32 R8, RZ, RZ, R0 ;  /* 0x000000ffff087224 */ /* 0x000fce00078e0000 */
.L_x_6:
[----:B01-3--:R-:W0:Y:S01]  /*0250*/  LDC.64 R10, c[0x0][0x390] ;  /* 0x0000e400ff0a7b82 */ /* 0x00be220000000a00 */
[----:B------:R-:W-:Y:S01]  /*0260*/  IADD3 R5, PT, PT, R6, R8, RZ ;  /* 0x0000000806057210 */ /* 0x000fe20007ffe0ff */
[----:B------:R-:W1:Y:S04]  /*0270*/  LDCU UR4, c[0x0][0x398] ;  /* 0x00007300ff0477ac */ /* 0x000e680008000800 */
[----:B0-----:R-:W-:-:S05]  /*0280*/  IMAD.WIDE R10, R5, 0x8, R10 ;  /* 0x00000008050a7825 */ /* 0x001fca00078e020a */
[----:B---3-5:R0:W5:Y:S01]  /*0290*/  LDG.E.64 R18, desc[UR12][R10.64] ;  /* 0x0000000c0a127981 */ /* 0x028162000c1e1b00 */
[----:B-1----:R-:W-:-:S05]  /*02a0*/  MOV R5, UR4 ;  /* 0x0000000400057c02 */ /* 0x002fca0008000f00 */
[----:B------:R-:W-:-:S05]  /*02b0*/  VIADD R7, R5, 0xffffffff ;  /* 0xffffffff05077836 */ /* 0x000fca0000000000 */
[----:B------:R-:W-:Y:S01]  /*02c0*/  ISETP.GE.U32.AND P0, PT, R7, 0x7, PT ;  /* 0x000000070700780c */ /* 0x000fe20003f06070 */
[----:B------:R-:W-:-:S12]  /*02d0*/  HFMA2 R7, -RZ, RZ, 0, 0 ;  /* 0x00000000ff077431 */ /* 0x000fd800000001ff */
[----:B0-----:R-:W-:Y:S05]  /*02e0*/  @!P0 BRA `(.L_x_2) ;  /* 0x0000000400088947 */ /* 0x001fea0003800000 */
[----:B------:R-:W-:Y:S01]  /*02f0*/  IADD3 R7, PT, PT, -R3, RZ, RZ ;  /* 0x000000ff03077210 */ /* 0x000fe20007ffe1ff */
[----:B------:R-:W-:Y:S01]  /*0300*/  IMAD.IADD R29, R8, 0x1, R5 ;  /* 0x00000001081d7824 */ /* 0x000fe200078e0205 */
[CC--:B------:R-:W-:Y:S01]  /*0310*/  LEA R22, R5.reuse, R8.reuse, 0x1 ;  /* 0x0000000805167211 */ /* 0x0c0fe200078e08ff */
[C-C-:B------:R-:W-:Y:S01]  /*0320*/  IMAD R23, R5.reuse, 0x3, R8.reuse ;  /* 0x0000000305177824 */ /* 0x140fe200078e0208 */
[CC--:B------:R-:W-:Y:S01]  /*0330*/  LEA R24, R5.reuse, R8.reuse, 0x2 ;  /* 0x0000000805187211 */ /* 0x0c0fe200078e10ff */
[C-C-:B------:R-:W-:Y:S01]  /*0340*/  IMAD R25, R5.reuse, 0x5, R8.reuse ;  /* 0x0000000505197824 */ /* 0x140fe200078e0208 */
[----:B------:R-:W-:Y:S01]  /*0350*/  MOV R28, R8 ;  /* 0x00000008001c7202 */ /* 0x000fe20000000f00 */
[C-C-:B------:R-:W-:Y:S02]  /*0360*/  IMAD R26, R5.reuse, 0x6, R8.reuse ;  /* 0x00000006051a7824 */ /* 0x140fe400078e0208 */
[----:B------:R-:W-:Y:S02]  /*0370*/  IMAD R27, R5, 0x7, R8 ;  /* 0x00000007051b7824 */ /* 0x000fe400078e0208 */
[----:B------:R-:W-:-:S07]  /*0380*/  IMAD.MOV.U32 R9, RZ, RZ, R6 ;  /* 0x000000ffff097224 */ /* 0x000fce00078e0006 */
.L_x_3:
[----:B0-----:R-:W0:Y:S08]  /*0390*/  LDC.64 R12, c[0x0][0x388] ;  /* 0x0000e200ff0c7b82 */ /* 0x001e300000000a00 */
[----:B------:R-:W1:Y:S01]  /*03a0*/  LDC.64 R14, c[0x0][0x380] ;  /* 0x0000e000ff0e7b82 */ /* 0x000e620000000a00 */
[----:B0-----:R-:W-:-:S06]  /*03b0*/  IMAD.WIDE.U32 R20, R28, 0x8, R12 ;  /* 0x000000081c147825 */ /* 0x001fcc00078e000c */
[----:B------:R-:W2:Y:S01]  /*03c0*/  LDG.E.64 R20, desc[UR12][R20.64] ;  /* 0x0000000c14147981 */ /* 0x000ea2000c1e1b00 */
[----:B-1----:R-:W-:-:S05]  /*03d0*/  IMAD.WIDE R14, R9, 0x8, R14 ;  /* 0x00000008090e7825 */ /* 0x002fca00078e020e */
[----:B------:R-:W2:Y:S02]  /*03e0*/  LDG.E.64 R16, desc[UR12][R14.64] ;  /* 0x0000000c0e107981 */ /* 0x000ea4000c1e1b00 */
[----:B--2--5:R-:W-:Y:S01]  /*03f0*/  DFMA R20, R16, R20, R18 ;  /* 0x000000141014722b */ /* 0x024fe20000000012 */
[----:B------:R-:W-:-:S06]  /*0400*/  IMAD.WIDE.U32 R18, R29, 0x8, R12 ;  /* 0x000000081d127825 */ /* 0x000fcc00078e000c */
[----:B------:R0:W-:Y:S04]  /*0410*/  STG.E.64 desc[UR12][R10.64], R20 ;  /* 0x000000140a007986 */ /* 0x0001e8000c101b0c */
[----:B------:R-:W2:Y:S04]  /*0420*/  LDG.E.64 R18, desc[UR12][R18.64] ;  /* 0x0000000c12127981 */ /* 0x000ea8000c1e1b00 */
[----:B------:R-:W2:Y:S02]  /*0430*/  LDG.E.64 R16, desc[UR12][R14.64+0x8] ;  /* 0x0000080c0e107981 */ /* 0x000ea4000c1e1b00 */
[----:B--2---:R-:W-:Y:S01]  /*0440*/  DFMA R18, R16, R18, R20 ;  /* 0x000000121012722b */ /* 0x004fe20000000014 */
[----:B------:R-:W-:-:S06]  /*0450*/  IMAD.WIDE.U32 R16, R22, 0x8, R12 ;  /* 0x0000000816107825 */ /* 0x000fcc00078e000c */
[----:B------:R1:W-:Y:S04]  /*0460*/  STG.E.64 desc[UR12][R10.64], R18 ;  /* 0x000000120a007986 */ /* 0x0003e8000c101b0c */
[----:B0-----:R-:W2:Y:S04]  /*0470*/  LDG.E.64 R20, desc[UR12][R16.64] ;  /* 0x0000000c10147981 */ /* 0x001ea8000c1e1b00 */
[----:B------:R-:W2:Y:S02]  /*0480*/  LDG.E.64 R16, desc[UR12][R14.64+0x10] ;  /* 0x0000100c0e107981 */ /* 0x000ea4000c1e1b00 */
[----:B--2---:R-:W-:Y:S01]  /*0490*/  DFMA R20, R16, R20, R18 ;  /* 0x000000141014722b */ /* 0x004fe20000000012 */
[----:B-1----:R-:W-:-:S06]  /*04a0*/  IMAD.WIDE.U32 R18, R23, 0x8, R12 ;  /* 0x0000000817127825 */ /* 0x002fcc00078e000c */
[----:B------:R0:W-:Y:S04]  /*04b0*/  STG.E.64 desc[UR12][R10.64], R20 ;  /* 0x000000140a007986 */ /* 0x0001e8000c101b0c */
[----:B------:R-:W2:Y:S04]  /*04c0*/  LDG.E.64 R18, desc[UR12][R18.64] ;  /* 0x0000000c12127981 */ /* 0x000ea8000c1e1b00 */
[----:B------:R-:W2:Y:S02]  /*04d0*/  LDG.E.64 R16, desc[UR12][R14.64+0x18] ;  /* 0x0000180c0e107981 */ /* 0x000ea4000c1e1b00 */
[----:B--2---:R-:W-:Y:S01]  /*04e0*/  DFMA R18, R16, R18, R20 ;  /* 0x000000121012722b */ /* 0x004fe20000000014 */
[----:B0-----:R-:W-:-:S06]  /*04f0*/  IMAD.WIDE.U32 R20, R24, 0x8, R12 ;  /* 0x0000000818147825 */ /* 0x001fcc00078e000c */
[----:B------:R0:W-:Y:S04]  /*0500*/  STG.E.64 desc[UR12][R10.64], R18 ;  /* 0x000000120a007986 */ /* 0x0001e8000c101b0c */
[----:B------:R-:W2:Y:S04]  /*0510*/  LDG.E.64 R20, desc[UR12][R20.64] ;  /* 0x0000000c14147981 */ /* 0x000ea8000c1e1b00 */
[----:B------:R-:W2:Y:S02]  /*0520*/  LDG.E.64 R16, desc[UR12][R14.64+0x20] ;  /* 0x0000200c0e107981 */ /* 0x000ea4000c1e1b00 */
[----:B--2---:R-:W-:Y:S01]  /*0530*/  DFMA R20, R16, R20, R18 ;  /* 0x000000141014722b */ /* 0x004fe20000000012 */
[----:B------:R-:W-:-:S06]  /*0540*/  IMAD.WIDE.U32 R16, R25, 0x8, R12 ;  /* 0x0000000819107825 */ /* 0x000fcc00078e000c */
[----:B------:R1:W-:Y:S04]  /*0550*/  STG.E.64 desc[UR12][R10.64], R20 ;  /* 0x000000140a007986 */ /* 0x0003e8000c101b0c */
[----:B------:R-:W2:Y:S04]  /*0560*/  LDG.E.64 R16, desc[UR12][R16.64] ;  /* 0x0000000c10107981 */ /* 0x000ea8000c1e1b00 */
[----:B0-----:R-:W2:Y:S02]  /*0570*/  LDG.E.64 R18, desc[UR12][R14.64+0x28] ;  /* 0x0000280c0e127981 */ /* 0x001ea4000c1e1b00 */
[----:B--2---:R-:W-:Y:S01]  /*0580*/  DFMA R16, R18, R16, R20 ;  /* 0x000000101210722b */ /* 0x004fe20000000014 */
[----:B------:R-:W-:-:S06]  /*0590*/  IMAD.WIDE.U32 R18, R26, 0x8, R12 ;  /* 0x000000081a127825 */ /* 0x000fcc00078e000c */
[----:B------:R0:W-:Y:S04]  /*05a0*/  STG.E.64 desc[UR12][R10.64], R16 ;  /* 0x000000100a007986 */ /* 0x0001e8000c101b0c */
[----:B------:R-:W2:Y:S04]  /*05b0*/  LDG.E.64 R18, desc[UR12][R18.64] ;  /* 0x0000000c12127981 */ /* 0x000ea8000c1e1b00 */
[----:B-1----:R-:W2:Y:S01]  /*05c0*/  LDG.E.64 R20, desc[UR12][R14.64+0x30] ;  /* 0x0000300c0e147981 */ /* 0x002ea2000c1e1b00 */
[----:B------:R-:W-:Y:S01]  /*05d0*/  IMAD.WIDE.U32 R12, R27, 0x8, R12 ;  /* 0x000000081b0c7825 */ /* 0x000fe200078e000c */
[----:B--2---:R-:W-:-:S07]  /*05e0*/  DFMA R20, R20, R18, R16 ;  /* 0x000000121414722b */ /* 0x004fce0000000010 */
[----:B------:R0:W-:Y:S04]  /*05f0*/  STG.E.64 desc[UR12][R10.64], R20 ;  /* 0x000000140a007986 */ /* 0x0001e8000c101b0c */
[----:B------:R-:W2:Y:S04]  /*0600*/  LDG.E.64 R18, desc[UR12][R14.64+0x38] ;  /* 0x0000380c0e127981 */ /* 0x000ea8000c1e1b00 */
[----:B------:R-:W2:Y:S01]  /*0610*/  LDG.E.64 R12, desc[UR12][R12.64] ;  /* 0x0000000c0c0c7981 */ /* 0x000ea2000c1e1b00 */
[----:B------:R-:W-:-:S04]  /*0620*/  IADD3 R7, PT, PT, R7, 0x8, RZ ;  /* 0x0000000807077810 */ /* 0x000fc80007ffe0ff */
[----:B------:R-:W-:Y:S01]  /*0630*/  ISETP.NE.AND P0, PT, R7, RZ, PT ;  /* 0x000000ff0700720c */ /* 0x000fe20003f05270 */
[----:B------:R-:W-:Y:S01]  /*0640*/  VIADD R9, R9, 0x8 ;  /* 0x0000000809097836 */ /* 0x000fe20000000000 */
[C---:B------:R-:W-:Y:S01]  /*0650*/  LEA R29, R5.reuse, R29, 0x3 ;  /* 0x0000001d051d7211 */ /* 0x040fe200078e18ff */
[C---:B------:R-:W-:Y:S01]  /*0660*/  IMAD R23, R5.reuse, 0x8, R23 ;  /* 0x0000000805177824 */ /* 0x040fe200078e0217 */
[C---:B------:R-:W-:Y:S01]  /*0670*/  LEA R22, R5.reuse, R22, 0x3 ;  /* 0x0000001605167211 */ /* 0x040fe200078e18ff */
[C---:B------:R-:W-:Y:S01]  /*0680*/  IMAD R26, R5.reuse, 0x8, R26 ;  /* 0x00000008051a7824 */ /* 0x040fe200078e021a */
[C---:B------:R-:W-:Y:S02]  /*0690*/  LEA R24, R5.reuse, R24, 0x3 ;  /* 0x0000001805187211 */ /* 0x040fe400078e18ff */
[C---:B------:R-:W-:Y:S02]  /*06a0*/  LEA R25, R5.reuse, R25, 0x3 ;  /* 0x0000001905197211 */ /* 0x040fe400078e18ff */
[----:B------:R-:W-:-:S02]  /*06b0*/  LEA R27, R5, R27, 0x3 ;  /* 0x0000001b051b7211 */ /* 0x000fc400078e18ff */
[----:B------:R-:W-:Y:S01]  /*06c0*/  LEA R28, R5, R28, 0x3 ;  /* 0x0000001c051c7211 */ /* 0x000fe200078e18ff */
[----:B--2---:R-:W-:-:S07]  /*06d0*/  DFMA R18, R18, R12, R20 ;  /* 0x0000000c1212722b */ /* 0x004fce0000000014 */
[----:B------:R0:W-:Y:S01]  /*06e0*/  STG.E.64 desc[UR12][R10.64], R18 ;  /* 0x000000120a007986 */ /* 0x0001e2000c101b0c */
[----:B------:R-:W-:Y:S05]  /*06f0*/  @P0 BRA `(.L_x_3) ;  /* 0xfffffffc00240947 */ /* 0x000fea000383ffff */
[----:B------:R-:W-:-:S07]  /*0700*/  MOV R7, R3 ;  /* 0x0000000300077202 */ /* 0x000fce0000000f00 */
.L_x_2:
[----:B------:R-:W-:-:S13]  /*0710*/  ISETP.NE.AND P0, PT, R2, RZ, PT ;  /* 0x000000ff0200720c */ /* 0x000fda0003f05270 */
[----:B------:R-:W-:Y:S05]  /*0720*/  @!P0 BRA `(.L_x_4) ;  /* 0x0000000000fc8947 */ /* 0x000fea0003800000 */
[----:B------:R-:W-:-:S05]  /*0730*/  VIADD R9, R2, 0xffffffff ;  /* 0xffffffff02097836 */ /* 0x000fca0000000000 */
[----:B------:R-:W-:-:S13]  /*0740*/  ISETP.GE.U32.AND P0, PT, R9, 0x3, PT ;  /* 0x000000030900780c */ /* 0x000fda0003f06070 */
[----:B------:R-:W-:Y:S05]  /*0750*/  @!P0 BRA `(.L_x_5) ;  /* 0x0000000000748947 */ /* 0x000fea0003800000 */
[----:B------:R-:W1:Y:S01]  /*0760*/  LDC.64 R14, c[0x0][0x388] ;  /* 0x0000e200ff0e7b82 */ /* 0x000e620000000a00 */
[----:B------:R-:W-:Y:S01]  /*0770*/  IADD3 R9, PT, PT, R6, R7, RZ ;  /* 0x0000000706097210 */ /* 0x000fe20007ffe0ff */
[----:B0-----:R-:W-:-:S06]  /*0780*/  IMAD R20, R7, R5, R8 ;  /* 0x0000000507147224 */ /* 0x001fcc00078e0208 */
[----:B------:R-:W0:Y:S01]  /*0790*/  LDC.64 R12, c[0x0][0x380] ;  /* 0x0000e000ff0c7b82 */ /* 0x000e220000000a00 */
[----:B-1----:R-:W-:-:S06]  /*07a0*/  IMAD.WIDE.U32 R22, R20, 0x8, R14 ;  /* 0x0000000814167825 */ /* 0x002fcc00078e000e */
[----:B------:R-:W2:Y:S01]  /*07b0*/  LDG.E.64 R22, desc[UR12][R22.64] ;  /* 0x0000000c16167981 */ /* 0x000ea2000c1e1b00 */
[----:B0-----:R-:W-:-:S05]  /*07c0*/  IMAD.WIDE R12, R9, 0x8, R12 ;  /* 0x00000008090c7825 */ /* 0x001fca00078e020c */
[----:B------:R-:W2:Y:S01]  /*07d0*/  LDG.E.64 R16, desc[UR12][R12.64] ;  /* 0x0000000c0c107981 */ /* 0x000ea2000c1e1b00 */
[----:B------:R-:W-:-:S05]  /*07e0*/  IADD3 R9, PT, PT, R20, R5, RZ ;  /* 0x0000000514097210 */ /* 0x000fca0007ffe0ff */
[----:B------:R-:W-:Y:S01]  /*07f0*/  IMAD.WIDE.U32 R24, R9, 0x8, R14 ;  /* 0x0000000809187825 */ /* 0x000fe200078e000e */
[----:B--2--5:R-:W-:-:S07]  /*0800*/  DFMA R16, R16, R22, R18 ;  /* 0x000000161010722b */ /* 0x024fce0000000012 */
[----:B------:R1:W-:Y:S04]  /*0810*/  STG.E.64 desc[UR12][R10.64], R16 ;  /* 0x000000100a007986 */ /* 0x0003e8000c101b0c */
[----:B------:R-:W2:Y:S04]  /*0820*/  LDG.E.64 R20, desc[UR12][R24.64] ;  /* 0x0000000c18147981 */ /* 0x000ea8000c1e1b00 */
[----:B------:R-:W2:Y:S01]  /*0830*/  LDG.E.64 R18, desc[UR12][R12.64+0x8] ;  /* 0x0000080c0c127981 */ /* 0x000ea2000c1e1b00 */
[----:B------:R-:W-:-:S05]  /*0840*/  IADD3 R9, PT, PT, R9, R5, RZ ;  /* 0x0000000509097210 */ /* 0x000fca0007ffe0ff */
[----:B------:R-:W-:Y:S01]  /*0850*/  IMAD.WIDE.U32 R26, R9, 0x8, R14 ;  /* 0x00000008091a7825 */ /* 0x000fe200078e000e */
[----:B--2---:R-:W-:-:S07]  /*0860*/  DFMA R20, R18, R20, R16 ;  /* 0x000000141214722b */ /* 0x004fce0000000010 */
[----:B------:R1:W-:Y:S04]  /*0870*/  STG.E.64 desc[UR12][R10.64], R20 ;  /* 0x000000140a007986 */ /* 0x0003e8000c101b0c */
[----:B------:R-:W2:Y:S04]  /*0880*/  LDG.E.64 R22, desc[UR12][R26.64] ;  /* 0x0000000c1a167981 */ /* 0x000ea8000c1e1b00 */
[----:B------:R-:W2:Y:S01]  /*0890*/  LDG.E.64 R18, desc[UR12][R12.64+0x10] ;  /* 0x0000100c0c127981 */ /* 0x000ea2000c1e1b00 */
[----:B------:R-:W-:-:S04]  /*08a0*/  IMAD.IADD R9, R9, 0x1, R5 ;  /* 0x0000000109097824 */ /* 0x000fc800078e0205 */
[----:B------:R-:W-:Y:S01]  /*08b0*/  IMAD.WIDE.U32 R14, R9, 0x8, R14 ;  /* 0x00000008090e7825 */ /* 0x000fe200078e000e */
[----:B--2---:R-:W-:-:S07]  /*08c0*/  DFMA R22, R18, R22, R20 ;  /* 0x000000161216722b */ /* 0x004fce0000000014 */
[----:B------:R1:W-:Y:S04]  /*08d0*/  STG.E.64 desc[UR12][R10.64], R22 ;  /* 0x000000160a007986 */ /* 0x0003e8000c101b0c */
[----:B------:R-:W2:Y:S04]  /*08e0*/  LDG.E.64 R18, desc[UR12][R12.64+0x18] ;  /* 0x0000180c0c127981 */ /* 0x000ea8000c1e1b00 */
[----:B------:R-:W2:Y:S01]  /*08f0*/  LDG.E.64 R14, desc[UR12][R14.64] ;  /* 0x0000000c0e0e7981 */ /* 0x000ea2000c1e1b00 */
[----:B------:R-:W-:Y:S01]  /*0900*/  IADD3 R7, PT, PT, R7, 0x4, RZ ;  /* 0x0000000407077810 */ /* 0x000fe20007ffe0ff */
[----:B--2---:R-:W-:-:S07]  /*0910*/  DFMA R18, R18, R14, R22 ;  /* 0x0000000e1212722b */ /* 0x004fce0000000016 */
[----:B------:R1:W-:Y:S04]  /*0920*/  STG.E.64 desc[UR12][R10.64], R18 ;  /* 0x000000120a007986 */ /* 0x0003e8000c101b0c */
.L_x_5:
[----:B------:R-:W-:-:S13]  /*0930*/  LOP3.LUT P0, R9, R5, 0x3, RZ, 0xc0, !PT ;  /* 0x0000000305097812 */ /* 0x000fda000780c0ff */
[----:B------:R-:W-:Y:S05]  /*0940*/  @!P0 BRA `(.L_x_4) ;  /* 0x0000000000748947 */ /* 0x000fea0003800000 */
[----:B------:R-:W2:Y:S01]  /*0950*/  LDC.64 R14, c[0x0][0x388] ;  /* 0x0000e200ff0e7b82 */ /* 0x000ea20000000a00 */
[----:B------:R-:W-:-:S07]  /*0960*/  ISETP.NE.AND P0, PT, R9, 0x1, PT ;  /* 0x000000010900780c */ /* 0x000fce0003f05270 */
[----:B------:R-:W3:Y:S06]  /*0970*/  LDC.64 R24, c[0x0][0x380] ;  /* 0x0000e000ff187b82 */ /* 0x000eec0000000a00 */
[----:B------:R-:W-:Y:S01]  /*0980*/  @P0 IADD3 R9, PT, PT, R6, R7, RZ ;  /* 0x0000000706090210 */ /* 0x000fe20007ffe0ff */
[----:B01----:R-:W-:Y:S01]  /*0990*/  @P0 IMAD R20, R7, R5, R8 ;  /* 0x0000000507140224 */ /* 0x003fe200078e0208 */
[----:B------:R-:W0:Y:S03]  /*09a0*/  LDC.64 R22, c[0x0][0x388] ;  /* 0x0000e200ff167b82 */ /* 0x000e260000000a00 */
[----:B--2---:R-:W-:-:S05]  /*09b0*/  @P0 IMAD.WIDE.U32 R26, R20, 0x8, R14 ;  /* 0x00000008141a0825 */ /* 0x004fca00078e000e */
[----:B------:R-:W2:Y:S01]  /*09c0*/  @P0 LDG.E.64 R12, desc[UR12][R26.64] ;  /* 0x0000000c1a0c0981 */ /* 0x000ea2000c1e1b00 */
[----:B---3--:R-:W-:-:S05]  /*09d0*/  @P0 IMAD.WIDE R24, R9, 0x8, R24 ;  /* 0x0000000809180825 */ /* 0x008fca00078e0218 */
[----:B------:R-:W2:Y:S01]  /*09e0*/  @P0 LDG.E.64 R16, desc[UR12][R24.64] ;  /* 0x0000000c18100981 */ /* 0x000ea2000c1e1b00 */
[----:B------:R-:W-:Y:S02]  /*09f0*/  @P0 IADD3 R9, PT, PT, R20, R5, RZ ;  /* 0x0000000514090210 */ /* 0x000fe40007ffe0ff */
[----:B------:R-:W1:Y:S01]  /*0a00*/  LDC.64 R20, c[0x0][0x380] ;  /* 0x0000e000ff147b82 */ /* 0x000e620000000a00 */
[----:B------:R-:W-:Y:S01]  /*0a10*/  LOP3.LUT P1, RZ, R5, 0x1, RZ, 0xc0, !PT ;  /* 0x0000000105ff7812 */ /* 0x000fe2000782c0ff */
[----:B--2--5:R-:W-:Y:S01]  /*0a20*/  @P0 DFMA R12, R16, R12, R18 ;  /* 0x0000000c100c022b */ /* 0x024fe20000000012 */
[----:B------:R-:W-:-:S06]  /*0a30*/  @P0 IMAD.WIDE.U32 R16, R9, 0x8, R14 ;  /* 0x0000000809100825 */ /* 0x000fcc00078e000e */
[----:B------:R2:W-:Y:S04]  /*0a40*/  @P0 STG.E.64 desc[UR12][R10.64], R12 ;  /* 0x0000000c0a000986 */ /* 0x0005e8000c101b0c */
[----:B------:R-:W3:Y:S04]  /*0a50*/  @P0 LDG.E.64 R14, desc[UR12][R24.64+0x8] ;  /* 0x0000080c180e0981 */ /* 0x000ee8000c1e1b00 */
[----:B------:R-:W3:Y:S01]  /*0a60*/  @P0 LDG.E.64 R16, desc[UR12][R16.64] ;  /* 0x0000000c10100981 */ /* 0x000ee2000c1e1b00 */
[----:B------:R-:W-:-:S05]  /*0a70*/  @P0 VIADD R7, R7, 0x2 ;  /* 0x0000000207070836 */ /* 0x000fca0000000000 */
[----:B------:R-:W-:Y:S01]  /*0a80*/  @P1 IADD3 R9, PT, PT, R6, R7, RZ ;  /* 0x0000000706091210 */ /* 0x000fe20007ffe0ff */
[----:B------:R-:W-:-:S04]  /*0a90*/  @P1 IMAD R7, R7, R5, R8 ;  /* 0x0000000507071224 */ /* 0x000fc800078e0208 */
[----:B-1----:R-:W-:-:S04]  /*0aa0*/  @P1 IMAD.WIDE R20, R9, 0x8, R20 ;  /* 0x0000000809141825 */ /* 0x002fc800078e0214 */
[----:B0-----:R-:W-:Y:S01]  /*0ab0*/  @P1 IMAD.WIDE.U32 R22, R7, 0x8, R22 ;  /* 0x0000000807161825 */ /* 0x001fe200078e0016 */
[----:B---3--:R-:W-:-:S07]  /*0ac0*/  @P0 DFMA R18, R14, R16, R12 ;  /* 0x000000100e12022b */ /* 0x008fce000000000c */
[----:B------:R3:W-:Y:S04]  /*0ad0*/  @P0 STG.E.64 desc[UR12][R10.64], R18 ;  /* 0x000000120a000986 */ /* 0x0007e8000c101b0c */
[----:B------:R-:W2:Y:S04]  /*0ae0*/  @P1 LDG.E.64 R20, desc[UR12][R20.64] ;  /* 0x0000000c14141981 */ /* 0x000ea8000c1e1b00 */
[----:B------:R-:W2:Y:S02]  /*0af0*/  @P1 LDG.E.64 R22, desc[UR12][R22.64] ;  /* 0x0000000c16161981 */ /* 0x000ea4000c1e1b00 */
[----:B--2---:R-:W-:-:S07]  /*0b00*/  @P1 DFMA R12, R20, R22, R18 ;  /* 0x00000016140c122b */ /* 0x004fce0000000012 */
[----:B------:R3:W-:Y:S04]  /*0b10*/  @P1 STG.E.64 desc[UR12][R10.64], R12 ;  /* 0x0000000c0a001986 */ /* 0x0007e8000c101b0c */
.L_x_4:
[----:B------:R-:W-:-:S04]  /*0b20*/  IADD3 R8, PT, PT, R8, UR7, RZ ;  /* 0x0000000708087c10 */ /* 0x000fc8000fffe0ff */
[----:B------:R-:W-:-:S13]  /*0b30*/  ISETP.GE.AND P0, PT, R8, R5, PT ;  /* 0x000000050800720c */ /* 0x000fda0003f06270 */
[----:B------:R-:W-:Y:S05]  /*0b40*/  @!P0 BRA `(.L_x_6) ;  /* 0xfffffff400c08947 */ /* 0x000fea000383ffff */
.L_x_1:
[----:B---3--:R-:W-:Y:S05]  /*0b50*/  BSYNC.RECONVERGENT B0 ;  /* 0x0000000000007941 */ /* 0x008fea0003800200 */
.L_x_0:
[----:B------:R-:W-:-:S04]  /*0b60*/  IADD3 R4, PT, PT, R4, UR5, RZ ;  /* 0x0000000504047c10 */ /* 0x000fc8000fffe0ff */
[----:B------:R-:W-:-:S13]  /*0b70*/  ISETP.GE.AND P0, PT, R4, R5, PT ;  /* 0x000000050400720c */ /* 0x000fda0003f06270 */
[----:B------:R-:W-:Y:S05]  /*0b80*/  @!P0 BRA `(.L_x_7) ;  /* 0xfffffff400948947 */ /* 0x000fea000383ffff */
[----:B------:R-:W-:Y:S05]  /*0b90*/  EXIT ;  /* 0x000000000000794d */ /* 0x000fea0003800000 */
.L_x_8:
[----:B------:R-:W-:-:S00]  /*0ba0*/  BRA `(.L_x_8) ;  /* 0xfffffffc00fc7947 */ /* 0x000fc0000383ffff */
[----:B------:R-:W-:-:S00]  /*0bb0*/  NOP ;  /* 0x0000000000007918 */ /* 0x000fc00000000000 */
        /* <DEDUP_REMOVED lines=12> */
.L_x_9:


//--------------------- .nv.shared.reserved.0     --------------------------
	.section	.nv.shared.reserved.0,"aw",@nobits
	.weak		__nv_reservedSMEM_offset_0_alias
	.size		__nv_reservedSMEM_offset_0_alias, 0, 64
	.other		__nv_reservedSMEM_offset_0_alias,@"STO_CUDA_RESERVED_SHARED STV_DEFAULT"
__nv_reservedSMEM_offset_0_alias:
	.zero		0
	.zero		64


//--------------------- .nv.constant0._Z25gpu_Matrix_MultiplicationPdS_S_i --------------------------
	.section	.nv.constant0._Z25gpu_Matrix_MultiplicationPdS_S_i,"a",@progbits
	.sectionflags	@""
	.align	4
.nv.constant0._Z25gpu_Matrix_MultiplicationPdS_S_i:
	.zero		924


//--------------------- SYMBOLS --------------------------

	.type		.nv.reservedSmem.offset0,@object
	.size		.nv.reservedSmem.offset0,0x4
